//
// Generated by NVIDIA NVVM Compiler
//
// Compiler Build ID: CL-36424714
// Cuda compilation tools, release 13.0, V13.0.88
// Based on NVVM 20.0.0
//

.version 9.0
.target sm_100
.address_size 64

	// .globl	_Z15variance_kernelPfS_iiiS_

.visible .entry _Z15variance_kernelPfS_iiiS_(
	.param .u64 .ptr .align 1 _Z15variance_kernelPfS_iiiS__param_0,
	.param .u64 .ptr .align 1 _Z15variance_kernelPfS_iiiS__param_1,
	.param .u32 _Z15variance_kernelPfS_iiiS__param_2,
	.param .u32 _Z15variance_kernelPfS_iiiS__param_3,
	.param .u32 _Z15variance_kernelPfS_iiiS__param_4,
	.param .u64 .ptr .align 1 _Z15variance_kernelPfS_iiiS__param_5
)
{
	.reg .pred 	%p<35>;
	.reg .b32 	%r<65>;
	.reg .b32 	%f<218>;
	.reg .b64 	%rd<16>;

	ld.param.u64 	%rd8, [_Z15variance_kernelPfS_iiiS__param_0];
	ld.param.u64 	%rd6, [_Z15variance_kernelPfS_iiiS__param_1];
	ld.param.u32 	%r13, [_Z15variance_kernelPfS_iiiS__param_2];
	ld.param.u32 	%r14, [_Z15variance_kernelPfS_iiiS__param_3];
	ld.param.u32 	%r15, [_Z15variance_kernelPfS_iiiS__param_4];
	ld.param.u64 	%rd7, [_Z15variance_kernelPfS_iiiS__param_5];
	cvta.to.global.u64 	%rd1, %rd8;
	mov.u32 	%r16, %ctaid.x;
	mov.u32 	%r17, %ctaid.y;
	mov.u32 	%r18, %nctaid.x;
	mad.lo.s32 	%r19, %r17, %r18, %r16;
	mov.u32 	%r20, %ntid.x;
	mov.u32 	%r21, %tid.x;
	mad.lo.s32 	%r1, %r19, %r20, %r21;
	setp.ge.s32 	%p1, %r1, %r14;
	mov.f32 	%f212, 0f00000000;
	@%p1 bra 	$L__BB0_25;
	cvta.to.global.u64 	%rd9, %rd7;
	mul.wide.s32 	%rd10, %r1, 4;
	add.s64 	%rd2, %rd9, %rd10;
	mov.b32 	%r22, 0;
	st.global.u32 	[%rd2], %r22;
	setp.lt.s32 	%p2, %r13, 1;
	@%p2 bra 	$L__BB0_24;
	setp.lt.s32 	%p3, %r15, 1;
	@%p3 bra 	$L__BB0_24;
	cvta.to.global.u64 	%rd11, %rd6;
	add.s64 	%rd3, %rd11, %rd10;
	and.b32  	%r2, %r15, 1;
	and.b32  	%r3, %r15, 2147483646;
	neg.s32 	%r4, %r3;
	add.s64 	%rd4, %rd1, 4;
	mov.b32 	%r61, 0;
	mov.f32 	%f212, 0f00000000;
$L__BB0_4:
	setp.eq.s32 	%p4, %r15, 1;
	mad.lo.s32 	%r25, %r61, %r14, %r1;
	mul.lo.s32 	%r6, %r25, %r15;
	mov.b32 	%r64, 0;
	mov.u32 	%r62, %r6;
	mov.u32 	%r63, %r4;
	@%p4 bra 	$L__BB0_16;
$L__BB0_5:
	mul.wide.s32 	%rd13, %r62, 4;
	add.s64 	%rd5, %rd4, %rd13;
	ld.global.f32 	%f31, [%rd5+-4];
	ld.global.f32 	%f32, [%rd3];
	sub.f32 	%f3, %f31, %f32;
	abs.f32 	%f4, %f3;
	setp.eq.f32 	%p5, %f3, 0f3F800000;
	mov.f32 	%f213, 0f3F800000;
	@%p5 bra 	$L__BB0_10;
	setp.nan.f32 	%p6, %f4, %f4;
	@%p6 bra 	$L__BB0_9;
	setp.lt.f32 	%p7, %f4, 0f00800000;
	mul.f32 	%f33, %f4, 0f4B800000;
	selp.f32 	%f34, %f33, %f4, %p7;
	mov.b32 	%r26, %f34;
	add.s32 	%r27, %r26, -1060439283;
	and.b32  	%r28, %r27, -8388608;
	sub.s32 	%r29, %r26, %r28;
	mov.b32 	%f35, %r29;
	cvt.rn.f32.s32 	%f36, %r28;
	selp.f32 	%f37, 0fC1C00000, 0f00000000, %p7;
	fma.rn.f32 	%f38, %f36, 0f34000000, %f37;
	add.f32 	%f39, %f35, 0fBF800000;
	add.f32 	%f40, %f35, 0f3F800000;
	rcp.approx.ftz.f32 	%f41, %f40;
	add.f32 	%f42, %f39, %f39;
	mul.f32 	%f43, %f42, %f41;
	mul.f32 	%f44, %f43, %f43;
	neg.f32 	%f45, %f43;
	sub.f32 	%f46, %f39, %f43;
	add.f32 	%f47, %f46, %f46;
	fma.rn.f32 	%f48, %f45, %f39, %f47;
	mul.rn.f32 	%f49, %f41, %f48;
	fma.rn.f32 	%f50, %f44, 0f3A2C32E4, 0f3B52E7DB;
	fma.rn.f32 	%f51, %f50, %f44, 0f3C93BB73;
	fma.rn.f32 	%f52, %f51, %f44, 0f3DF6384F;
	mul.rn.f32 	%f53, %f52, %f44;
	fma.rn.f32 	%f54, %f43, 0f3FB8AA3B, %f38;
	mul.f32 	%f55, %f53, 0f40400000;
	sub.f32 	%f56, %f38, %f54;
	fma.rn.f32 	%f57, %f43, 0f3FB8AA3B, %f56;
	fma.rn.f32 	%f58, %f49, 0f3FB8AA3B, %f57;
	fma.rn.f32 	%f59, %f43, 0f32A55E34, %f58;
	fma.rn.f32 	%f60, %f55, %f49, %f59;
	fma.rn.f32 	%f61, %f53, %f43, %f60;
	add.rn.f32 	%f62, %f54, %f61;
	mov.f32 	%f63, 0f40000000;
	mul.rn.f32 	%f64, %f62, %f63;
	cvt.rni.f32.f32 	%f65, %f64;
	sub.f32 	%f66, %f64, %f65;
	neg.f32 	%f67, %f64;
	fma.rn.f32 	%f68, %f62, 0f40000000, %f67;
	neg.f32 	%f69, %f54;
	add.rn.f32 	%f70, %f62, %f69;
	neg.f32 	%f71, %f70;
	add.rn.f32 	%f72, %f61, %f71;
	fma.rn.f32 	%f73, %f72, 0f40000000, %f68;
	add.f32 	%f74, %f66, %f73;
	setp.gt.f32 	%p8, %f65, 0f00000000;
	selp.b32 	%r30, 0, -2097152000, %p8;
	setp.neu.f32 	%p9, %f3, 0f00000000;
	setp.neu.f32 	%p10, %f4, 0f7F800000;
	setp.lt.f32 	%p11, %f64, 0f00000000;
	selp.f32 	%f75, 0f00000000, 0f7F800000, %p11;
	abs.f32 	%f76, %f64;
	setp.gt.f32 	%p12, %f76, 0f43180000;
	cvt.rzi.s32.f32 	%r31, %f65;
	shl.b32 	%r32, %r31, 23;
	sub.s32 	%r33, %r32, %r30;
	mov.b32 	%f77, %r33;
	add.s32 	%r34, %r30, 2130706432;
	mov.b32 	%f78, %r34;
	fma.rn.f32 	%f79, %f74, 0f391FCB8E, 0f3AAF85ED;
	fma.rn.f32 	%f80, %f79, %f74, 0f3C1D9856;
	fma.rn.f32 	%f81, %f80, %f74, 0f3D6357BB;
	fma.rn.f32 	%f82, %f81, %f74, 0f3E75FDEC;
	fma.rn.f32 	%f83, %f82, %f74, 0f3F317218;
	fma.rn.f32 	%f84, %f83, %f74, 0f3F800000;
	mul.f32 	%f85, %f84, %f78;
	mul.f32 	%f86, %f85, %f77;
	selp.f32 	%f213, %f75, %f86, %p12;
	and.pred  	%p13, %p9, %p10;
	@%p13 bra 	$L__BB0_10;
	add.f32 	%f87, %f3, %f3;
	mov.b32 	%r35, %f87;
	and.b32  	%r36, %r35, 2147483647;
	mov.b32 	%f213, %r36;
	bra.uni 	$L__BB0_10;
$L__BB0_9:
	mov.f32 	%f88, 0f40000000;
	add.rn.f32 	%f213, %f3, %f88;
$L__BB0_10:
	add.f32 	%f9, %f213, %f212;
	st.global.f32 	[%rd2], %f9;
	ld.global.f32 	%f90, [%rd5];
	ld.global.f32 	%f91, [%rd3];
	sub.f32 	%f10, %f90, %f91;
	abs.f32 	%f11, %f10;
	setp.eq.f32 	%p14, %f10, 0f3F800000;
	mov.f32 	%f214, 0f3F800000;
	@%p14 bra 	$L__BB0_15;
	setp.nan.f32 	%p15, %f11, %f11;
	@%p15 bra 	$L__BB0_14;
	setp.lt.f32 	%p16, %f11, 0f00800000;
	mul.f32 	%f92, %f11, 0f4B800000;
	selp.f32 	%f93, %f92, %f11, %p16;
	mov.b32 	%r37, %f93;
	add.s32 	%r38, %r37, -1060439283;
	and.b32  	%r39, %r38, -8388608;
	sub.s32 	%r40, %r37, %r39;
	mov.b32 	%f94, %r40;
	cvt.rn.f32.s32 	%f95, %r39;
	selp.f32 	%f96, 0fC1C00000, 0f00000000, %p16;
	fma.rn.f32 	%f97, %f95, 0f34000000, %f96;
	add.f32 	%f98, %f94, 0fBF800000;
	add.f32 	%f99, %f94, 0f3F800000;
	rcp.approx.ftz.f32 	%f100, %f99;
	add.f32 	%f101, %f98, %f98;
	mul.f32 	%f102, %f101, %f100;
	mul.f32 	%f103, %f102, %f102;
	neg.f32 	%f104, %f102;
	sub.f32 	%f105, %f98, %f102;
	add.f32 	%f106, %f105, %f105;
	fma.rn.f32 	%f107, %f104, %f98, %f106;
	mul.rn.f32 	%f108, %f100, %f107;
	fma.rn.f32 	%f109, %f103, 0f3A2C32E4, 0f3B52E7DB;
	fma.rn.f32 	%f110, %f109, %f103, 0f3C93BB73;
	fma.rn.f32 	%f111, %f110, %f103, 0f3DF6384F;
	mul.rn.f32 	%f112, %f111, %f103;
	fma.rn.f32 	%f113, %f102, 0f3FB8AA3B, %f97;
	mul.f32 	%f114, %f112, 0f40400000;
	sub.f32 	%f115, %f97, %f113;
	fma.rn.f32 	%f116, %f102, 0f3FB8AA3B, %f115;
	fma.rn.f32 	%f117, %f108, 0f3FB8AA3B, %f116;
	fma.rn.f32 	%f118, %f102, 0f32A55E34, %f117;
	fma.rn.f32 	%f119, %f114, %f108, %f118;
	fma.rn.f32 	%f120, %f112, %f102, %f119;
	add.rn.f32 	%f121, %f113, %f120;
	mov.f32 	%f122, 0f40000000;
	mul.rn.f32 	%f123, %f121, %f122;
	cvt.rni.f32.f32 	%f124, %f123;
	sub.f32 	%f125, %f123, %f124;
	neg.f32 	%f126, %f123;
	fma.rn.f32 	%f127, %f121, 0f40000000, %f126;
	neg.f32 	%f128, %f113;
	add.rn.f32 	%f129, %f121, %f128;
	neg.f32 	%f130, %f129;
	add.rn.f32 	%f131, %f120, %f130;
	fma.rn.f32 	%f132, %f131, 0f40000000, %f127;
	add.f32 	%f133, %f125, %f132;
	setp.gt.f32 	%p17, %f124, 0f00000000;
	selp.b32 	%r41, 0, -2097152000, %p17;
	setp.neu.f32 	%p18, %f10, 0f00000000;
	setp.neu.f32 	%p19, %f11, 0f7F800000;
	setp.lt.f32 	%p20, %f123, 0f00000000;
	selp.f32 	%f134, 0f00000000, 0f7F800000, %p20;
	abs.f32 	%f135, %f123;
	setp.gt.f32 	%p21, %f135, 0f43180000;
	cvt.rzi.s32.f32 	%r42, %f124;
	shl.b32 	%r43, %r42, 23;
	sub.s32 	%r44, %r43, %r41;
	mov.b32 	%f136, %r44;
	add.s32 	%r45, %r41, 2130706432;
	mov.b32 	%f137, %r45;
	fma.rn.f32 	%f138, %f133, 0f391FCB8E, 0f3AAF85ED;
	fma.rn.f32 	%f139, %f138, %f133, 0f3C1D9856;
	fma.rn.f32 	%f140, %f139, %f133, 0f3D6357BB;
	fma.rn.f32 	%f141, %f140, %f133, 0f3E75FDEC;
	fma.rn.f32 	%f142, %f141, %f133, 0f3F317218;
	fma.rn.f32 	%f143, %f142, %f133, 0f3F800000;
	mul.f32 	%f144, %f143, %f137;
	mul.f32 	%f145, %f144, %f136;
	selp.f32 	%f214, %f134, %f145, %p21;
	and.pred  	%p22, %p18, %p19;
	@%p22 bra 	$L__BB0_15;
	add.f32 	%f146, %f10, %f10;
	mov.b32 	%r46, %f146;
	and.b32  	%r47, %r46, 2147483647;
	mov.b32 	%f214, %r47;
	bra.uni 	$L__BB0_15;
$L__BB0_14:
	mov.f32 	%f147, 0f40000000;
	add.rn.f32 	%f214, %f10, %f147;
$L__BB0_15:
	add.f32 	%f212, %f214, %f9;
	st.global.f32 	[%rd2], %f212;
	add.s32 	%r63, %r63, 2;
	add.s32 	%r62, %r62, 2;
	setp.eq.s32 	%p23, %r63, 0;
	mov.u32 	%r64, %r3;
	@%p23 bra 	$L__BB0_16;
	bra.uni 	$L__BB0_5;
$L__BB0_16:
	setp.eq.s32 	%p24, %r2, 0;
	@%p24 bra 	$L__BB0_23;
	add.s32 	%r48, %r64, %r6;
	mul.wide.s32 	%rd14, %r48, 4;
	add.s64 	%rd15, %rd1, %rd14;
	ld.global.f32 	%f149, [%rd15];
	ld.global.f32 	%f150, [%rd3];
	sub.f32 	%f18, %f149, %f150;
	abs.f32 	%f19, %f18;
	setp.eq.f32 	%p25, %f18, 0f3F800000;
	mov.f32 	%f215, 0f3F800000;
	@%p25 bra 	$L__BB0_22;
	setp.nan.f32 	%p26, %f19, %f19;
	@%p26 bra 	$L__BB0_21;
	setp.lt.f32 	%p27, %f19, 0f00800000;
	mul.f32 	%f151, %f19, 0f4B800000;
	selp.f32 	%f152, %f151, %f19, %p27;
	mov.b32 	%r49, %f152;
	add.s32 	%r50, %r49, -1060439283;
	and.b32  	%r51, %r50, -8388608;
	sub.s32 	%r52, %r49, %r51;
	mov.b32 	%f153, %r52;
	cvt.rn.f32.s32 	%f154, %r51;
	selp.f32 	%f155, 0fC1C00000, 0f00000000, %p27;
	fma.rn.f32 	%f156, %f154, 0f34000000, %f155;
	add.f32 	%f157, %f153, 0fBF800000;
	add.f32 	%f158, %f153, 0f3F800000;
	rcp.approx.ftz.f32 	%f159, %f158;
	add.f32 	%f160, %f157, %f157;
	mul.f32 	%f161, %f160, %f159;
	mul.f32 	%f162, %f161, %f161;
	neg.f32 	%f163, %f161;
	sub.f32 	%f164, %f157, %f161;
	add.f32 	%f165, %f164, %f164;
	fma.rn.f32 	%f166, %f163, %f157, %f165;
	mul.rn.f32 	%f167, %f159, %f166;
	fma.rn.f32 	%f168, %f162, 0f3A2C32E4, 0f3B52E7DB;
	fma.rn.f32 	%f169, %f168, %f162, 0f3C93BB73;
	fma.rn.f32 	%f170, %f169, %f162, 0f3DF6384F;
	mul.rn.f32 	%f171, %f170, %f162;
	fma.rn.f32 	%f172, %f161, 0f3FB8AA3B, %f156;
	mul.f32 	%f173, %f171, 0f40400000;
	sub.f32 	%f174, %f156, %f172;
	fma.rn.f32 	%f175, %f161, 0f3FB8AA3B, %f174;
	fma.rn.f32 	%f176, %f167, 0f3FB8AA3B, %f175;
	fma.rn.f32 	%f177, %f161, 0f32A55E34, %f176;
	fma.rn.f32 	%f178, %f173, %f167, %f177;
	fma.rn.f32 	%f179, %f171, %f161, %f178;
	add.rn.f32 	%f180, %f172, %f179;
	mov.f32 	%f181, 0f40000000;
	mul.rn.f32 	%f182, %f180, %f181;
	cvt.rni.f32.f32 	%f183, %f182;
	sub.f32 	%f184, %f182, %f183;
	neg.f32 	%f185, %f182;
	fma.rn.f32 	%f186, %f180, 0f40000000, %f185;
	neg.f32 	%f187, %f172;
	add.rn.f32 	%f188, %f180, %f187;
	neg.f32 	%f189, %f188;
	add.rn.f32 	%f190, %f179, %f189;
	fma.rn.f32 	%f191, %f190, 0f40000000, %f186;
	add.f32 	%f192, %f184, %f191;
	setp.gt.f32 	%p28, %f183, 0f00000000;
	selp.b32 	%r53, 0, -2097152000, %p28;
	setp.neu.f32 	%p29, %f18, 0f00000000;
	setp.neu.f32 	%p30, %f19, 0f7F800000;
	setp.lt.f32 	%p31, %f182, 0f00000000;
	selp.f32 	%f193, 0f00000000, 0f7F800000, %p31;
	abs.f32 	%f194, %f182;
	setp.gt.f32 	%p32, %f194, 0f43180000;
	cvt.rzi.s32.f32 	%r54, %f183;
	shl.b32 	%r55, %r54, 23;
	sub.s32 	%r56, %r55, %r53;
	mov.b32 	%f195, %r56;
	add.s32 	%r57, %r53, 2130706432;
	mov.b32 	%f196, %r57;
	fma.rn.f32 	%f197, %f192, 0f391FCB8E, 0f3AAF85ED;
	fma.rn.f32 	%f198, %f197, %f192, 0f3C1D9856;
	fma.rn.f32 	%f199, %f198, %f192, 0f3D6357BB;
	fma.rn.f32 	%f200, %f199, %f192, 0f3E75FDEC;
	fma.rn.f32 	%f201, %f200, %f192, 0f3F317218;
	fma.rn.f32 	%f202, %f201, %f192, 0f3F800000;
	mul.f32 	%f203, %f202, %f196;
	mul.f32 	%f204, %f203, %f195;
	selp.f32 	%f215, %f193, %f204, %p32;
	and.pred  	%p33, %p29, %p30;
	@%p33 bra 	$L__BB0_22;
	add.f32 	%f205, %f18, %f18;
	mov.b32 	%r58, %f205;
	and.b32  	%r59, %r58, 2147483647;
	mov.b32 	%f215, %r59;
	bra.uni 	$L__BB0_22;
$L__BB0_21:
	mov.f32 	%f206, 0f40000000;
	add.rn.f32 	%f215, %f18, %f206;
$L__BB0_22:
	add.f32 	%f212, %f215, %f212;
	st.global.f32 	[%rd2], %f212;
$L__BB0_23:
	add.s32 	%r61, %r61, 1;
	setp.ne.s32 	%p34, %r61, %r13;
	@%p34 bra 	$L__BB0_4;
$L__BB0_24:
	mad.lo.s32 	%r60, %r15, %r13, -1;
	cvt.rn.f32.s32 	%f207, %r60;
	rcp.rn.f32 	%f208, %f207;
	mul.f32 	%f209, %f208, %f212;
	st.global.f32 	[%rd2], %f209;
$L__BB0_25:
	ret;

}


// ===== COMPILED SASS (sm_100) =====

	.target	sm_100

	.elftype	@"ET_EXEC"


//--------------------- .note.nv.tkinfo           --------------------------
	.section	.note.nv.tkinfo,"",@"SHT_NOTE"
	.sectionflags	@"SHF_NOTE_NV_TKINFO"
	.tkinfo
        /*0018*/ 	.word	0x00000002
        /*0030*/ 	.string	""
        /*0030*/ 	.string	"ptxas"
        /*0030*/ 	.string	"Cuda compilation tools, release 13.0, V13.0.88"
        /*0030*/ 	.string	"Build cuda_13.0.r13.0/compiler.36424714_0"
        /*0030*/ 	.string	"-arch sm_100 -m 64 "



//--------------------- .note.nv.cuinfo           --------------------------
	.section	.note.nv.cuinfo,"",@"SHT_NOTE"
	.sectionflags	@"SHF_NOTE_NV_CUINFO"
        /*0018*/ 	.short	0x0002
        /*001a*/ 	.short	0x0064
        /*001c*/ 	.short	0x0082
	.zero		2


//--------------------- .nv.info                  --------------------------
	.section	.nv.info,"",@"SHT_CUDA_INFO"
	.align	4


	//----- nvinfo : EIATTR_REGCOUNT
	.align		4
        /*0000*/ 	.byte	0x04, 0x2f
        /*0002*/ 	.short	(.L_1 - .L_0)
	.align		4
.L_0:
        /*0004*/ 	.word	index@(_Z15variance_kernelPfS_iiiS_)
        /*0008*/ 	.word	0x00000018


	//----- nvinfo : EIATTR_FRAME_SIZE
	.align		4
.L_1:
        /*000c*/ 	.byte	0x04, 0x11
        /*000e*/ 	.short	(.L_3 - .L_2)
	.align		4
.L_2:
        /*0010*/ 	.word	index@($__internal_0_$__cuda_sm20_rcp_rn_f32_slowpath)
        /*0014*/ 	.word	0x00000000


	//----- nvinfo : EIATTR_FRAME_SIZE
	.align		4
.L_3:
        /*0018*/ 	.byte	0x04, 0x11
        /*001a*/ 	.short	(.L_5 - .L_4)
	.align		4
.L_4:
        /*001c*/ 	.word	index@(_Z15variance_kernelPfS_iiiS_)
        /*0020*/ 	.word	0x00000000


	//----- nvinfo : EIATTR_MIN_STACK_SIZE
	.align		4
.L_5:
        /*0024*/ 	.byte	0x04, 0x12
        /*0026*/ 	.short	(.L_7 - .L_6)
	.align		4
.L_6:
        /*0028*/ 	.word	index@(_Z15variance_kernelPfS_iiiS_)
        /*002c*/ 	.word	0x00000000
.L_7:


//--------------------- .nv.compat                --------------------------
	.section	.nv.compat,"",@"SHT_CUDA_COMPAT_INFO"
	.align	4
        /*0000*/ 	.byte	0x02, 0x09, 0x00, 0x00, 0x02, 0x02, 0x01, 0x00, 0x02, 0x05, 0x05, 0x00, 0x03, 0x07, 0x01, 0x01
        /*0010*/ 	.byte	0x02, 0x03, 0x00, 0x00, 0x02, 0x06, 0x01, 0x00, 0x04, 0x0b, 0x08, 0x00, 0x01, 0x00, 0x00, 0x00
        /*0020*/ 	.byte	0x00, 0x00, 0x00, 0x00


//--------------------- .nv.info._Z15variance_kernelPfS_iiiS_ --------------------------
	.section	.nv.info._Z15variance_kernelPfS_iiiS_,"",@"SHT_CUDA_INFO"
	.sectionflags	@""
	.align	4


	//----- nvinfo : EIATTR_CUDA_API_VERSION
	.align		4
        /*0000*/ 	.byte	0x04, 0x37
        /*0002*/ 	.short	(.L_9 - .L_8)
.L_8:
        /*0004*/ 	.word	0x00000082


	//----- nvinfo : EIATTR_KPARAM_INFO
	.align		4
.L_9:
        /*0008*/ 	.byte	0x04, 0x17
        /*000a*/ 	.short	(.L_11 - .L_10)
.L_10:
        /*000c*/ 	.word	0x00000000
        /*0010*/ 	.short	0x0005
        /*0012*/ 	.short	0x0020
        /*0014*/ 	.byte	0x00, 0xf5, 0x21, 0x00


	//----- nvinfo : EIATTR_KPARAM_INFO
	.align		4
.L_11:
        /*0018*/ 	.byte	0x04, 0x17
        /*001a*/ 	.short	(.L_13 - .L_12)
.L_12:
        /*001c*/ 	.word	0x00000000
        /*0020*/ 	.short	0x0004
        /*0022*/ 	.short	0x0018
        /*0024*/ 	.byte	0x00, 0xf0, 0x11, 0x00


	//----- nvinfo : EIATTR_KPARAM_INFO
	.align		4
.L_13:
        /*0028*/ 	.byte	0x04, 0x17
        /*002a*/ 	.short	(.L_15 - .L_14)
.L_14:
        /*002c*/ 	.word	0x00000000
        /*0030*/ 	.short	0x0003
        /*0032*/ 	.short	0x0014
        /*0034*/ 	.byte	0x00, 0xf0, 0x11, 0x00


	//----- nvinfo : EIATTR_KPARAM_INFO
	.align		4
.L_15:
        /*0038*/ 	.byte	0x04, 0x17
        /*003a*/ 	.short	(.L_17 - .L_16)
.L_16:
        /*003c*/ 	.word	0x00000000
        /*0040*/ 	.short	0x0002
        /*0042*/ 	.short	0x0010
        /*0044*/ 	.byte	0x00, 0xf0, 0x11, 0x00


	//----- nvinfo : EIATTR_KPARAM_INFO
	.align		4
.L_17:
        /*0048*/ 	.byte	0x04, 0x17
        /*004a*/ 	.short	(.L_19 - .L_18)
.L_18:
        /*004c*/ 	.word	0x00000000
        /*0050*/ 	.short	0x0001
        /*0052*/ 	.short	0x0008
        /*0054*/ 	.byte	0x00, 0xf5, 0x21, 0x00


	//----- nvinfo : EIATTR_KPARAM_INFO
	.align		4
.L_19:
        /*0058*/ 	.byte	0x04, 0x17
        /*005a*/ 	.short	(.L_21 - .L_20)
.L_20:
        /*005c*/ 	.word	0x00000000
        /*0060*/ 	.short	0x0000
        /*0062*/ 	.short	0x0000
        /*0064*/ 	.byte	0x00, 0xf5, 0x21, 0x00


	//----- nvinfo : EIATTR_SPARSE_MMA_MASK
	.align		4
.L_21:
        /*0068*/ 	.byte	0x03, 0x50
        /*006a*/ 	.short	0x0000


	//----- nvinfo : EIATTR_MAXREG_COUNT
	.align		4
        /*006c*/ 	.byte	0x03, 0x1b
        /*006e*/ 	.short	0x00ff


	//----- nvinfo : EIATTR_MERCURY_ISA_VERSION
	.align		4
        /*0070*/ 	.byte	0x03, 0x5f
        /*0072*/ 	.short	0x0101


	//----- nvinfo : EIATTR_VRC_CTA_INIT_COUNT
	.align		4
        /*0074*/ 	.byte	0x02, 0x4a
	.zero		1
	.zero		1


	//----- nvinfo : EIATTR_EXIT_INSTR_OFFSETS
	.align		4
        /*0078*/ 	.byte	0x04, 0x1c
        /*007a*/ 	.short	(.L_23 - .L_22)


	//   ....[0]....
.L_22:
        /*007c*/ 	.word	0x000000a0


	//   ....[1]....
        /*0080*/ 	.word	0x00001cd0


	//----- nvinfo : EIATTR_CRS_STACK_SIZE
	.align		4
.L_23:
        /*0084*/ 	.byte	0x04, 0x1e
        /*0086*/ 	.short	(.L_25 - .L_24)
.L_24:
        /*0088*/ 	.word	0x00000000


	//----- nvinfo : EIATTR_CBANK_PARAM_SIZE
	.align		4
.L_25:
        /*008c*/ 	.byte	0x03, 0x19
        /*008e*/ 	.short	0x0028


	//----- nvinfo : EIATTR_PARAM_CBANK
	.align		4
        /*0090*/ 	.byte	0x04, 0x0a
        /*0092*/ 	.short	(.L_27 - .L_26)
	.align		4
.L_26:
        /*0094*/ 	.word	index@(.nv.constant0._Z15variance_kernelPfS_iiiS_)
        /*0098*/ 	.short	0x0380
        /*009a*/ 	.short	0x0028


	//----- nvinfo : EIATTR_SW_WAR
	.align		4
.L_27:
        /*009c*/ 	.byte	0x04, 0x36
        /*009e*/ 	.short	(.L_29 - .L_28)
.L_28:
        /*00a0*/ 	.word	0x00000008
.L_29:


//--------------------- .nv.callgraph             --------------------------
	.section	.nv.callgraph,"",@"SHT_CUDA_CALLGRAPH"
	.align	4
	.sectionentsize	8
	.align		4
        /*0000*/ 	.word	0x00000000
	.align		4
        /*0004*/ 	.word	0xffffffff
	.align		4
        /*0008*/ 	.word	0x00000000
	.align		4
        /*000c*/ 	.word	0xfffffffe
	.align		4
        /*0010*/ 	.word	0x00000000
	.align		4
        /*0014*/ 	.word	0xfffffffd
	.align		4
        /*0018*/ 	.word	0x00000000
	.align		4
        /*001c*/ 	.word	0xfffffffc


//--------------------- .text._Z15variance_kernelPfS_iiiS_ --------------------------
	.section	.text._Z15variance_kernelPfS_iiiS_,"ax",@progbits
	.align	128
        .global         _Z15variance_kernelPfS_iiiS_
        .type           _Z15variance_kernelPfS_iiiS_,@function
        .size           _Z15variance_kernelPfS_iiiS_,(.L_x_26 - _Z15variance_kernelPfS_iiiS_)
        .other          _Z15variance_kernelPfS_iiiS_,@"STO_CUDA_ENTRY STV_DEFAULT"
_Z15variance_kernelPfS_iiiS_:
.text._Z15variance_kernelPfS_iiiS_:
[----:B------:R-:W-:Y:S01]  /*0000*/  LDC R1, c[0x0][0x37c] ;  /* 0x0000df00ff017b82 */ /* 0x000fe20000000800 */
[----:B------:R-:W0:Y:S07]  /*0010*/  S2R R3, SR_TID.X ;  /* 0x0000000000037919 */ /* 0x000e2e0000002100 */
[----:B------:R-:W-:Y:S01]  /*0020*/  S2UR UR4, SR_CTAID.X ;  /* 0x00000000000479c3 */ /* 0x000fe20000002500 */
[----:B------:R-:W1:Y:S01]  /*0030*/  LDCU UR6, c[0x0][0x370] ;  /* 0x00006e00ff0677ac */ /* 0x000e620008000800 */
[----:B------:R-:W2:Y:S06]  /*0040*/  LDCU UR7, c[0x0][0x394] ;  /* 0x00007280ff0777ac */ /* 0x000eac0008000800 */
[----:B------:R-:W1:Y:S08]  /*0050*/  S2UR UR5, SR_CTAID.Y ;  /* 0x00000000000579c3 */ /* 0x000e700000002600 */
[----:B------:R-:W0:Y:S01]  /*0060*/  LDC R0, c[0x0][0x360] ;  /* 0x0000d800ff007b82 */ /* 0x000e220000000800 */
[----:B-1----:R-:W-:-:S06]  /*0070*/  UIMAD UR4, UR5, UR6, UR4 ;  /* 0x00000006050472a4 */ /* 0x002fcc000f8e0204 */
[----:B0-----:R-:W-:-:S05]  /*0080*/  IMAD R0, R0, UR4, R3 ;  /* 0x0000000400007c24 */ /* 0x001fca000f8e0203 */
[----:B--2---:R-:W-:-:S13]  /*0090*/  ISETP.GE.AND P0, PT, R0, UR7, PT ;  /* 0x0000000700007c0c */ /* 0x004fda000bf06270 */
[----:B------:R-:W-:Y:S05]  /*00a0*/  @P0 EXIT ;  /* 0x000000000000094d */ /* 0x000fea0003800000 */
[----:B------:R-:W0:Y:S01]  /*00b0*/  LDC.64 R2, c[0x0][0x3a0] ;  /* 0x0000e800ff027b82 */ /* 0x000e220000000a00 */
[----:B------:R-:W1:Y:S01]  /*00c0*/  LDCU.64 UR8, c[0x0][0x358] ;  /* 0x00006b00ff0877ac */ /* 0x000e620008000a00 */
[----:B------:R-:W-:Y:S01]  /*00d0*/  HFMA2 R11, -RZ, RZ, 0, 0 ;  /* 0x00000000ff0b7431 */ /* 0x000fe200000001ff */
[----:B------:R-:W2:Y:S01]  /*00e0*/  LDCU UR7, c[0x0][0x398] ;  /* 0x00007300ff0777ac */ /* 0x000ea20008000800 */
[----:B------:R-:W3:Y:S01]  /*00f0*/  LDCU UR4, c[0x0][0x390] ;  /* 0x00007200ff0477ac */ /* 0x000ee20008000800 */
[----:B--2---:R-:W-:Y:S01]  /*0100*/  UISETP.GE.AND UP0, UPT, UR7, 0x1, UPT ;  /* 0x000000010700788c */ /* 0x004fe2000bf06270 */
[----:B0-----:R-:W-:-:S03]  /*0110*/  IMAD.WIDE R2, R0, 0x4, R2 ;  /* 0x0000000400027825 */ /* 0x001fc600078e0202 */
[----:B---3--:R-:W-:Y:S02]  /*0120*/  UISETP.LT.OR UP0, UPT, UR4, 0x1, !UP0 ;  /* 0x000000010400788c */ /* 0x008fe4000c701670 */
[----:B-1----:R0:W-:Y:S07]  /*0130*/  STG.E desc[UR8][R2.64], RZ ;  /* 0x000000ff02007986 */ /* 0x0021ee000c101908 */
[----:B------:R-:W-:Y:S05]  /*0140*/  BRA.U UP0, `(.L_x_0) ;  /* 0x00000019009c7547 */ /* 0x000fea000b800000 */
[----:B------:R-:W1:Y:S01]  /*0150*/  LDCU.64 UR4, c[0x0][0x380] ;  /* 0x00007000ff0477ac */ /* 0x000e620008000a00 */
[----:B------:R-:W2:Y:S01]  /*0160*/  LDC.64 R6, c[0x0][0x388] ;  /* 0x0000e200ff067b82 */ /* 0x000ea20000000a00 */
[----:B------:R-:W-:Y:S01]  /*0170*/  MOV R11, RZ ;  /* 0x000000ff000b7202 */ /* 0x000fe20000000f00 */
[----:B------:R-:W-:Y:S02]  /*0180*/  ULOP3.LUT UR6, UR7, 0x7ffffffe, URZ, 0xc0, !UPT ;  /* 0x7ffffffe07067892 */ /* 0x000fe4000f8ec0ff */
[----:B-1----:R-:W-:-:S04]  /*0190*/  UIADD3 UR4, UP0, UPT, UR4, 0x4, URZ ;  /* 0x0000000404047890 */ /* 0x002fc8000ff1e0ff */
[----:B------:R-:W-:Y:S02]  /*01a0*/  UIADD3.X UR5, UPT, UPT, URZ, UR5, URZ, UP0, !UPT ;  /* 0x00000005ff057290 */ /* 0x000fe400087fe4ff */
[----:B------:R-:W-:Y:S01]  /*01b0*/  MOV R4, UR4 ;  /* 0x0000000400047c02 */ /* 0x000fe20008000f00 */
[----:B--2---:R-:W-:Y:S01]  /*01c0*/  IMAD.WIDE R6, R0, 0x4, R6 ;  /* 0x0000000400067825 */ /* 0x004fe200078e0206 */
[----:B------:R-:W-:Y:S02]  /*01d0*/  UMOV UR4, URZ ;  /* 0x000000ff00047c82 */ /* 0x000fe40008000000 */
[----:B------:R-:W-:-:S07]  /*01e0*/  MOV R5, UR5 ;  /* 0x0000000500057c02 */ /* 0x000fce0008000f00 */
.L_x_19:
[----:B-1----:R-:W1:Y:S01]  /*01f0*/  LDC.64 R8, c[0x0][0x390] ;  /* 0x0000e400ff087b82 */ /* 0x002e620000000a00 */
[----:B--2---:R-:W2:Y:S02]  /*0200*/  LDCU UR5, c[0x0][0x398] ;  /* 0x00007300ff0577ac */ /* 0x004ea40008000800 */
[----:B--2---:R-:W-:Y:S01]  /*0210*/  UISETP.NE.AND UP0, UPT, UR5, 0x1, UPT ;  /* 0x000000010500788c */ /* 0x004fe2000bf05270 */
[----:B-1----:R-:W-:Y:S01]  /*0220*/  IMAD R9, R9, UR4, R0 ;  /* 0x0000000409097c24 */ /* 0x002fe2000f8e0200 */
[----:B------:R-:W-:-:S03]  /*0230*/  UIADD3 UR4, UPT, UPT, UR4, 0x1, URZ ;  /* 0x0000000104047890 */ /* 0x000fc6000fffe0ff */
[----:B------:R-:W-:Y:S01]  /*0240*/  IMAD R9, R9, UR5, RZ ;  /* 0x0000000509097c24 */ /* 0x000fe2000f8e02ff */
[----:B------:R-:W-:Y:S02]  /*0250*/  UMOV UR5, URZ ;  /* 0x000000ff00057c82 */ /* 0x000fe40008000000 */
[----:B------:R-:W-:Y:S01]  /*0260*/  ISETP.NE.AND P0, PT, R8, UR4, PT ;  /* 0x0000000408007c0c */ /* 0x000fe2000bf05270 */
[----:B---3--:R-:W-:-:S12]  /*0270*/  BRA.U !UP0, `(.L_x_1) ;  /* 0x0000001508007547 */ /* 0x008fd8000b800000 */
[----:B------:R-:W-:Y:S01]  /*0280*/  IMAD.WIDE R12, R9, 0x4, R4 ;  /* 0x00000004090c7825 */ /* 0x000fe200078e0204 */
[----:B------:R-:W2:Y:S04]  /*0290*/  LDG.E R15, desc[UR8][R6.64] ;  /* 0x00000008060f7981 */ /* 0x000ea8000c1e1900 */
[----:B------:R-:W2:Y:S01]  /*02a0*/  LDG.E R8, desc[UR8][R12.64+-0x4] ;  /* 0xfffffc080c087981 */ /* 0x000ea2000c1e1900 */
[----:B------:R-:W-:Y:S01]  /*02b0*/  BSSY.RECONVERGENT B0, `(.L_x_2) ;  /* 0x0000048000007945 */ /* 0x000fe20003800200 */
[----:B------:R-:W-:Y:S02]  /*02c0*/  HFMA2 R10, -RZ, RZ, 1.875, 0 ;  /* 0x3f800000ff0a7431 */ /* 0x000fe400000001ff */
[----:B--2---:R-:W-:-:S05]  /*02d0*/  FADD R8, R8, -R15 ;  /* 0x8000000f08087221 */ /* 0x004fca0000000000 */
[----:B------:R-:W-:-:S13]  /*02e0*/  FSETP.NEU.AND P1, PT, R8, 1, PT ;  /* 0x3f8000000800780b */ /* 0x000fda0003f2d000 */
[----:B------:R-:W-:Y:S05]  /*02f0*/  @!P1 BRA `(.L_x_3) ;  /* 0x00000004000c9947 */ /* 0x000fea0003800000 */
[----:B------:R-:W-:-:S13]  /*0300*/  FSETP.NAN.AND P1, PT, |R8|, |R8|, PT ;  /* 0x400000080800720b */ /* 0x000fda0003f28200 */
[----:B------:R-:W-:Y:S05]  /*0310*/  @P1 BRA `(.L_x_4) ;  /* 0x0000000400001947 */ /* 0x000fea0003800000 */
[C---:B------:R-:W-:Y:S01]  /*0320*/  FMUL R15, |R8|.reuse, 16777216 ;  /* 0x4b800000080f7820 */ /* 0x040fe20000400200 */
[C---:B------:R-:W-:Y:S02]  /*0330*/  FSETP.GEU.AND P1, PT, |R8|.reuse, 1.175494350822287508e-38, PT ;  /* 0x008000000800780b */ /* 0x040fe40003f2e200 */
[----:B------:R-:W-:Y:S02]  /*0340*/  MOV R21, 0x3a2c32e4 ;  /* 0x3a2c32e400157802 */ /* 0x000fe40000000f00 */
[----:B------:R-:W-:Y:S02]  /*0350*/  FSEL R15, R15, |R8|, !P1 ;  /* 0x400000080f0f7208 */ /* 0x000fe40004800000 */
[----:B------:R-:W-:Y:S02]  /*0360*/  FSEL R17, RZ, -24, P1 ;  /* 0xc1c00000ff117808 */ /* 0x000fe40000800000 */
[----:B------:R-:W-:Y:S02]  /*0370*/  IADD3 R10, PT, PT, R15, -0x3f3504f3, RZ ;  /* 0xc0cafb0d0f0a7810 */ /* 0x000fe40007ffe0ff */
[----:B------:R-:W-:-:S02]  /*0380*/  FSETP.NEU.AND P4, PT, R8, RZ, PT ;  /* 0x000000ff0800720b */ /* 0x000fc40003f8d000 */
[----:B------:R-:W-:-:S04]  /*0390*/  LOP3.LUT R10, R10, 0xff800000, RZ, 0xc0, !PT ;  /* 0xff8000000a0a7812 */ /* 0x000fc800078ec0ff */
[----:B------:R-:W-:-:S05]  /*03a0*/  IADD3 R14, PT, PT, R15, -R10, RZ ;  /* 0x8000000a0f0e7210 */ /* 0x000fca0007ffe0ff */
[C---:B------:R-:W-:Y:S01]  /*03b0*/  FADD R15, R14.reuse, 1 ;  /* 0x3f8000000e0f7421 */ /* 0x040fe20000000000 */
[----:B------:R-:W-:Y:S01]  /*03c0*/  FADD R19, R14, -1 ;  /* 0xbf8000000e137421 */ /* 0x000fe20000000000 */
[----:B------:R-:W-:-:S03]  /*03d0*/  I2FP.F32.S32 R14, R10 ;  /* 0x0000000a000e7245 */ /* 0x000fc60000201400 */
[----:B------:R-:W-:Y:S01]  /*03e0*/  FADD R16, R19, R19 ;  /* 0x0000001313107221 */ /* 0x000fe20000000000 */
[----:B------:R-:W1:Y:S01]  /*03f0*/  MUFU.RCP R15, R15 ;  /* 0x0000000f000f7308 */ /* 0x000e620000001000 */
[----:B------:R-:W-:Y:S02]  /*0400*/  FFMA R17, R14, 1.1920928955078125e-07, R17 ;  /* 0x340000000e117823 */ /* 0x000fe40000000011 */
[----:B-1----:R-:W-:-:S04]  /*0410*/  FMUL R10, R15, R16 ;  /* 0x000000100f0a7220 */ /* 0x002fc80000400000 */
[----:B------:R-:W-:Y:S01]  /*0420*/  FADD R18, R19, -R10 ;  /* 0x8000000a13127221 */ /* 0x000fe20000000000 */
[CC--:B------:R-:W-:Y:S01]  /*0430*/  FMUL R16, R10.reuse, R10.reuse ;  /* 0x0000000a0a107220 */ /* 0x0c0fe20000400000 */
[----:B------:R-:W-:Y:S02]  /*0440*/  FFMA R14, R10, 1.4426950216293334961, R17 ;  /* 0x3fb8aa3b0a0e7823 */ /* 0x000fe40000000011 */
[----:B------:R-:W-:Y:S01]  /*0450*/  FADD R18, R18, R18 ;  /* 0x0000001212127221 */ /* 0x000fe20000000000 */
[C---:B------:R-:W-:Y:S01]  /*0460*/  FFMA R21, R16.reuse, R21, 0.0032181653659790754318 ;  /* 0x3b52e7db10157423 */ /* 0x040fe20000000015 */
[----:B------:R-:W-:Y:S02]  /*0470*/  FADD R17, R17, -R14 ;  /* 0x8000000e11117221 */ /* 0x000fe40000000000 */
[----:B------:R-:W-:Y:S01]  /*0480*/  FFMA R18, R19, -R10, R18 ;  /* 0x8000000a13127223 */ /* 0x000fe20000000012 */
[----:B------:R-:W-:Y:S01]  /*0490*/  FFMA R21, R16, R21, 0.018033718690276145935 ;  /* 0x3c93bb7310157423 */ /* 0x000fe20000000015 */
[----:B------:R-:W-:Y:S01]  /*04a0*/  FFMA R17, R10, 1.4426950216293334961, R17 ;  /* 0x3fb8aa3b0a117823 */ /* 0x000fe20000000011 */
[----:B------:R-:W-:-:S02]  /*04b0*/  HFMA2 R19, -RZ, RZ, 0.64013671875, -15.109375 ;  /* 0x391fcb8eff137431 */ /* 0x000fc400000001ff */
[----:B------:R-:W-:Y:S01]  /*04c0*/  FMUL R18, R15, R18 ;  /* 0x000000120f127220 */ /* 0x000fe20000400000 */
[----:B------:R-:W-:-:S03]  /*04d0*/  FFMA R21, R16, R21, 0.12022458761930465698 ;  /* 0x3df6384f10157423 */ /* 0x000fc60000000015 */
[----:B------:R-:W-:Y:S01]  /*04e0*/  FFMA R17, R18, 1.4426950216293334961, R17 ;  /* 0x3fb8aa3b12117823 */ /* 0x000fe20000000011 */
[----:B------:R-:W-:-:S03]  /*04f0*/  FMUL R21, R16, R21 ;  /* 0x0000001510157220 */ /* 0x000fc60000400000 */
[----:B------:R-:W-:Y:S01]  /*0500*/  FFMA R17, R10, 1.9251366722983220825e-08, R17 ;  /* 0x32a55e340a117823 */ /* 0x000fe20000000011 */
[----:B------:R-:W-:-:S04]  /*0510*/  FMUL R15, R21, 3 ;  /* 0x40400000150f7820 */ /* 0x000fc80000400000 */
[----:B------:R-:W-:-:S04]  /*0520*/  FFMA R18, R18, R15, R17 ;  /* 0x0000000f12127223 */ /* 0x000fc80000000011 */
[----:B------:R-:W-:-:S04]  /*0530*/  FFMA R21, R10, R21, R18 ;  /* 0x000000150a157223 */ /* 0x000fc80000000012 */
[----:B------:R-:W-:-:S04]  /*0540*/  FADD R15, R14, R21 ;  /* 0x000000150e0f7221 */ /* 0x000fc80000000000 */
[----:B------:R-:W-:Y:S01]  /*0550*/  FMUL R10, R15, 2 ;  /* 0x400000000f0a7820 */ /* 0x000fe20000400000 */
[----:B------:R-:W-:-:S03]  /*0560*/  FADD R14, -R14, R15 ;  /* 0x0000000f0e0e7221 */ /* 0x000fc60000000100 */
[----:B------:R-:W1:Y:S01]  /*0570*/  FRND R17, R10 ;  /* 0x0000000a00117307 */ /* 0x000e620000201000 */
[----:B------:R-:W-:Y:S01]  /*0580*/  FADD R14, R21, -R14 ;  /* 0x8000000e150e7221 */ /* 0x000fe20000000000 */
[----:B------:R-:W-:Y:S01]  /*0590*/  FFMA R15, R15, 2, -R10 ;  /* 0x400000000f0f7823 */ /* 0x000fe2000000080a */
[C---:B------:R-:W-:Y:S02]  /*05a0*/  FSETP.GT.AND P2, PT, |R10|.reuse, 152, PT ;  /* 0x431800000a00780b */ /* 0x040fe40003f44200 */
[----:B------:R-:W-:Y:S01]  /*05b0*/  FSETP.GEU.AND P3, PT, R10, RZ, PT ;  /* 0x000000ff0a00720b */ /* 0x000fe20003f6e000 */
[----:B------:R-:W-:Y:S02]  /*05c0*/  FFMA R15, R14, 2, R15 ;  /* 0x400000000e0f7823 */ /* 0x000fe4000000000f */
[----:B------:R2:W3:Y:S01]  /*05d0*/  F2I.NTZ R16, R10 ;  /* 0x0000000a00107305 */ /* 0x0004e20000203100 */
[----:B-1----:R-:W-:Y:S01]  /*05e0*/  FADD R14, R10, -R17 ;  /* 0x800000110a0e7221 */ /* 0x002fe20000000000 */
[----:B------:R-:W-:-:S02]  /*05f0*/  FSETP.GT.AND P1, PT, R17, RZ, PT ;  /* 0x000000ff1100720b */ /* 0x000fc40003f24000 */
[----:B--2---:R-:W-:Y:S01]  /*0600*/  FSEL R10, RZ, +INF , !P3 ;  /* 0x7f800000ff0a7808 */ /* 0x004fe20005800000 */
[----:B------:R-:W-:-:S04]  /*0610*/  FADD R14, R14, R15 ;  /* 0x0000000f0e0e7221 */ /* 0x000fc80000000000 */
[----:B------:R-:W-:-:S04]  /*0620*/  FFMA R15, R14, R19, 0.0013391353422775864601 ;  /* 0x3aaf85ed0e0f7423 */ /* 0x000fc80000000013 */
[----:B------:R-:W-:-:S04]  /*0630*/  FFMA R15, R14, R15, 0.0096188392490148544312 ;  /* 0x3c1d98560e0f7423 */ /* 0x000fc8000000000f */
[----:B------:R-:W-:-:S04]  /*0640*/  FFMA R15, R14, R15, 0.055503588169813156128 ;  /* 0x3d6357bb0e0f7423 */ /* 0x000fc8000000000f */
[----:B------:R-:W-:Y:S01]  /*0650*/  FFMA R17, R14, R15, 0.24022644758224487305 ;  /* 0x3e75fdec0e117423 */ /* 0x000fe2000000000f */
[----:B------:R-:W-:Y:S02]  /*0660*/  SEL R15, RZ, 0x83000000, P1 ;  /* 0x83000000ff0f7807 */ /* 0x000fe40000800000 */
[----:B------:R-:W-:Y:S01]  /*0670*/  FSETP.NEU.AND P1, PT, |R8|, +INF , PT ;  /* 0x7f8000000800780b */ /* 0x000fe20003f2d200 */
[----:B------:R-:W-:Y:S01]  /*0680*/  FFMA R17, R14, R17, 0.69314718246459960938 ;  /* 0x3f3172180e117423 */ /* 0x000fe20000000011 */
[----:B---3--:R-:W-:Y:S02]  /*0690*/  LEA R16, R16, -R15, 0x17 ;  /* 0x8000000f10107211 */ /* 0x008fe400078eb8ff */
[----:B------:R-:W-:Y:S01]  /*06a0*/  IADD3 R15, PT, PT, R15, 0x7f000000, RZ ;  /* 0x7f0000000f0f7810 */ /* 0x000fe20007ffe0ff */
[----:B------:R-:W-:-:S04]  /*06b0*/  FFMA R14, R14, R17, 1 ;  /* 0x3f8000000e0e7423 */ /* 0x000fc80000000011 */
[----:B------:R-:W-:-:S04]  /*06c0*/  FMUL R15, R15, R14 ;  /* 0x0000000e0f0f7220 */ /* 0x000fc80000400000 */
[----:B------:R-:W-:Y:S01]  /*06d0*/  @!P2 FMUL R10, R16, R15 ;  /* 0x0000000f100aa220 */ /* 0x000fe20000400000 */
[----:B------:R-:W-:Y:S06]  /*06e0*/  @P1 BRA P4, `(.L_x_3) ;  /* 0x0000000000101947 */ /* 0x000fec0002000000 */
[----:B------:R-:W-:-:S05]  /*06f0*/  FADD R8, R8, R8 ;  /* 0x0000000808087221 */ /* 0x000fca0000000000 */
[----:B------:R-:W-:Y:S01]  /*0700*/  LOP3.LUT R10, R8, 0x7fffffff, RZ, 0xc0, !PT ;  /* 0x7fffffff080a7812 */ /* 0x000fe200078ec0ff */
[----:B------:R-:W-:Y:S06]  /*0710*/  BRA `(.L_x_3) ;  /* 0x0000000000047947 */ /* 0x000fec0003800000 */
.L_x_4:
[----:B------:R-:W-:-:S07]  /*0720*/  FADD R10, R8, 2 ;  /* 0x40000000080a7421 */ /* 0x000fce0000000000 */
.L_x_3:
[----:B------:R-:W-:Y:S05]  /*0730*/  BSYNC.RECONVERGENT B0 ;  /* 0x0000000000007941 */ /* 0x000fea0003800200 */
.L_x_2:
[----:B------:R-:W-:-:S05]  /*0740*/  FADD R11, R11, R10 ;  /* 0x0000000a0b0b7221 */ /* 0x000fca0000000000 */
[----:B------:R1:W-:Y:S04]  /*0750*/  STG.E desc[UR8][R2.64], R11 ;  /* 0x0000000b02007986 */ /* 0x0003e8000c101908 */
[----:B------:R-:W2:Y:S04]  /*0760*/  LDG.E R8, desc[UR8][R12.64] ;  /* 0x000000080c087981 */ /* 0x000ea8000c1e1900 */
[----:B------:R-:W2:Y:S01]  /*0770*/  LDG.E R15, desc[UR8][R6.64] ;  /* 0x00000008060f7981 */ /* 0x000ea2000c1e1900 */
[----:B------:R-:W-:Y:S01]  /*0780*/  BSSY.RECONVERGENT B0, `(.L_x_5) ;  /* 0x0000048000007945 */ /* 0x000fe20003800200 */
[----:B------:R-:W-:Y:S01]  /*0790*/  MOV R10, 0x3f800000 ;  /* 0x3f800000000a7802 */ /* 0x000fe20000000f00 */
[----:B--2---:R-:W-:-:S05]  /*07a0*/  FADD R8, R8, -R15 ;  /* 0x8000000f08087221 */ /* 0x004fca0000000000 */
[----:B------:R-:W-:-:S13]  /*07b0*/  FSETP.NEU.AND P1, PT, R8, 1, PT ;  /* 0x3f8000000800780b */ /* 0x000fda0003f2d000 */
[----:B-1----:R-:W-:Y:S05]  /*07c0*/  @!P1 BRA `(.L_x_6) ;  /* 0x00000004000c9947 */ /* 0x002fea0003800000 */
[----:B------:R-:W-:-:S13]  /*07d0*/  FSETP.NAN.AND P1, PT, |R8|, |R8|, PT ;  /* 0x400000080800720b */ /* 0x000fda0003f28200 */
[----:B------:R-:W-:Y:S05]  /*07e0*/  @P1 BRA `(.L_x_7) ;  /* 0x0000000400001947 */ /* 0x000fea0003800000 */
[C---:B------:R-:W-:Y:S01]  /*07f0*/  FMUL R13, |R8|.reuse, 16777216 ;  /* 0x4b800000080d7820 */ /* 0x040fe20000400200 */
[C---:B------:R-:W-:Y:S01]  /*0800*/  FSETP.GEU.AND P1, PT, |R8|.reuse, 1.175494350822287508e-38, PT ;  /* 0x008000000800780b */ /* 0x040fe20003f2e200 */
[----:B------:R-:W-:Y:S01]  /*0810*/  HFMA2 R19, -RZ, RZ, 0.771484375, 0.21533203125 ;  /* 0x3a2c32e4ff137431 */ /* 0x000fe200000001ff */
[----:B------:R-:W-:Y:S02]  /*0820*/  FSETP.NEU.AND P4, PT, R8, RZ, PT ;  /* 0x000000ff0800720b */ /* 0x000fe40003f8d000 */
[----:B------:R-:W-:-:S04]  /*0830*/  FSEL R13, R13, |R8|, !P1 ;  /* 0x400000080d0d7208 */ /* 0x000fc80004800000 */
[----:B------:R-:W-:-:S04]  /*0840*/  IADD3 R10, PT, PT, R13, -0x3f3504f3, RZ ;  /* 0xc0cafb0d0d0a7810 */ /* 0x000fc80007ffe0ff */
[----:B------:R-:W-:-:S04]  /*0850*/  LOP3.LUT R10, R10, 0xff800000, RZ, 0xc0, !PT ;  /* 0xff8000000a0a7812 */ /* 0x000fc800078ec0ff */
[-C--:B------:R-:W-:Y:S02]  /*0860*/  IADD3 R13, PT, PT, R13, -R10.reuse, RZ ;  /* 0x8000000a0d0d7210 */ /* 0x080fe40007ffe0ff */
[----:B------:R-:W-:-:S03]  /*0870*/  I2FP.F32.S32 R12, R10 ;  /* 0x0000000a000c7245 */ /* 0x000fc60000201400 */
[C---:B------:R-:W-:Y:S01]  /*0880*/  FADD R14, R13.reuse, 1 ;  /* 0x3f8000000d0e7421 */ /* 0x040fe20000000000 */
[----:B------:R-:W-:Y:S01]  /*0890*/  FADD R15, R13, -1 ;  /* 0xbf8000000d0f7421 */ /* 0x000fe20000000000 */
[----:B------:R-:W-:-:S03]  /*08a0*/  FSEL R13, RZ, -24, P1 ;  /* 0xc1c00000ff0d7808 */ /* 0x000fc60000800000 */
        /* <DEDUP_REMOVED lines=12> */
[----:B------:R-:W-:-:S02]  /*0970*/  FFMA R18, R10, 1.4426950216293334961, R13 ;  /* 0x3fb8aa3b0a127823 */ /* 0x000fc4000000000d */
        /* <DEDUP_REMOVED lines=14> */
[----:B------:R-:W-:Y:S02]  /*0a60*/  MOV R17, 0x391fcb8e ;  /* 0x391fcb8e00117802 */ /* 0x000fe40000000f00 */
[----:B------:R-:W-:Y:S01]  /*0a70*/  FSETP.GT.AND P2, PT, |R10|, 152, PT ;  /* 0x431800000a00780b */ /* 0x000fe20003f44200 */
[----:B------:R-:W-:Y:S01]  /*0a80*/  FFMA R13, R12, 2, R13 ;  /* 0x400000000c0d7823 */ /* 0x000fe2000000000d */
[C---:B------:R-:W-:Y:S01]  /*0a90*/  FSETP.GEU.AND P3, PT, R10.reuse, RZ, PT ;  /* 0x000000ff0a00720b */ /* 0x040fe20003f6e000 */
        /* <DEDUP_REMOVED lines=21> */
.L_x_7:
[----:B------:R-:W-:-:S07]  /*0bf0*/  FADD R10, R8, 2 ;  /* 0x40000000080a7421 */ /* 0x000fce0000000000 */
.L_x_6:
[----:B------:R-:W-:Y:S05]  /*0c00*/  BSYNC.RECONVERGENT B0 ;  /* 0x0000000000007941 */ /* 0x000fea0003800200 */
.L_x_5:
[----:B------:R-:W-:Y:S01]  /*0c10*/  FADD R11, R11, R10 ;  /* 0x0000000a0b0b7221 */ /* 0x000fe20000000000 */
[----:B------:R-:W-:Y:S02]  /*0c20*/  UIADD3 UR7, UPT, UPT, -UR6, 0x2, URZ ;  /* 0x0000000206077890 */ /* 0x000fe4000fffe1ff */
[----:B------:R-:W-:Y:S02]  /*0c30*/  UMOV UR5, UR6 ;  /* 0x0000000600057c82 */ /* 0x000fe40008000000 */
[----:B------:R1:W-:Y:S01]  /*0c40*/  STG.E desc[UR8][R2.64], R11 ;  /* 0x0000000b02007986 */ /* 0x0003e2000c101908 */
[----:B------:R-:W-:-:S09]  /*0c50*/  UISETP.NE.AND UP0, UPT, UR7, URZ, UPT ;  /* 0x000000ff0700728c */ /* 0x000fd2000bf05270 */
[----:B------:R-:W-:Y:S05]  /*0c60*/  BRA.U !UP0, `(.L_x_1) ;  /* 0x0000000908847547 */ /* 0x000fea000b800000 */
[----:B------:R-:W-:-:S07]  /*0c70*/  IADD3 R15, PT, PT, R9, 0x2, RZ ;  /* 0x00000002090f7810 */ /* 0x000fce0007ffe0ff */
.L_x_14:
[----:B------:R-:W-:Y:S01]  /*0c80*/  IMAD.WIDE R12, R15, 0x4, R4 ;  /* 0x000000040f0c7825 */ /* 0x000fe200078e0204 */
[----:B--2---:R-:W2:Y:S04]  /*0c90*/  LDG.E R17, desc[UR8][R6.64] ;  /* 0x0000000806117981 */ /* 0x004ea8000c1e1900 */
[----:B------:R-:W2:Y:S01]  /*0ca0*/  LDG.E R8, desc[UR8][R12.64+-0x4] ;  /* 0xfffffc080c087981 */ /* 0x000ea2000c1e1900 */
[----:B------:R-:W-:Y:S01]  /*0cb0*/  UIADD3 UR7, UPT, UPT, UR7, 0x2, URZ ;  /* 0x0000000207077890 */ /* 0x000fe2000fffe0ff */
[----:B------:R-:W-:Y:S01]  /*0cc0*/  BSSY.RECONVERGENT B0, `(.L_x_8) ;  /* 0x0000049000007945 */ /* 0x000fe20003800200 */
[----:B------:R-:W-:Y:S02]  /*0cd0*/  HFMA2 R10, -RZ, RZ, 1.875, 0 ;  /* 0x3f800000ff0a7431 */ /* 0x000fe400000001ff */
[----:B------:R-:W-:Y:S01]  /*0ce0*/  UISETP.NE.AND UP0, UPT, UR7, URZ, UPT ;  /* 0x000000ff0700728c */ /* 0x000fe2000bf05270 */
        /* <DEDUP_REMOVED lines=9> */
[----:B------:R-:W-:Y:S02]  /*0d80*/  FSETP.NEU.AND P4, PT, R8, RZ, PT ;  /* 0x000000ff0800720b */ /* 0x000fe40003f8d000 */
        /* <DEDUP_REMOVED lines=8> */
[----:B------:R-:W2:Y:S03]  /*0e10*/  MUFU.RCP R16, R16 ;  /* 0x0000001000107308 */ /* 0x000ea60000001000 */
[----:B--2---:R-:W-:Y:S01]  /*0e20*/  FMUL R10, R16, R19 ;  /* 0x00000013100a7220 */ /* 0x004fe20000400000 */
[----:B------:R-:W-:-:S03]  /*0e30*/  FFMA R19, R14, 1.1920928955078125e-07, R17 ;  /* 0x340000000e137823 */ /* 0x000fc60000000011 */
[----:B------:R-:W-:Y:S01]  /*0e40*/  FADD R18, R21, -R10 ;  /* 0x8000000a15127221 */ /* 0x000fe20000000000 */
[C---:B------:R-:W-:Y:S01]  /*0e50*/  FMUL R17, R10.reuse, R10 ;  /* 0x0000000a0a117220 */ /* 0x040fe20000400000 */
[----:B------:R-:W-:Y:S02]  /*0e60*/  FFMA R14, R10, 1.4426950216293334961, R19 ;  /* 0x3fb8aa3b0a0e7823 */ /* 0x000fe40000000013 */
[----:B------:R-:W-:Y:S01]  /*0e70*/  FADD R18, R18, R18 ;  /* 0x0000001212127221 */ /* 0x000fe20000000000 */
[----:B------:R-:W-:Y:S01]  /*0e80*/  FFMA R20, R17, R20, 0.0032181653659790754318 ;  /* 0x3b52e7db11147423 */ /* 0x000fe20000000014 */
        /* <DEDUP_REMOVED lines=15> */
[----:B------:R-:W2:Y:S01]  /*0f80*/  FRND R21, R10 ;  /* 0x0000000a00157307 */ /* 0x000ea20000201000 */
[----:B------:R-:W-:Y:S01]  /*0f90*/  FADD R14, R17, -R14 ;  /* 0x8000000e110e7221 */ /* 0x000fe20000000000 */
[----:B------:R-:W-:Y:S01]  /*0fa0*/  FFMA R19, R19, 2, -R10 ;  /* 0x4000000013137823 */ /* 0x000fe2000000080a */
[----:B------:R-:W-:Y:S01]  /*0fb0*/  HFMA2 R17, -RZ, RZ, 0.64013671875, -15.109375 ;  /* 0x391fcb8eff117431 */ /* 0x000fe200000001ff */
[----:B------:R-:W-:Y:S02]  /*0fc0*/  FSETP.GT.AND P2, PT, |R10|, 152, PT ;  /* 0x431800000a00780b */ /* 0x000fe40003f44200 */
[----:B------:R-:W-:Y:S01]  /*0fd0*/  FFMA R19, R14, 2, R19 ;  /* 0x400000000e137823 */ /* 0x000fe20000000013 */
[C---:B------:R-:W-:Y:S01]  /*0fe0*/  FSETP.GEU.AND P3, PT, R10.reuse, RZ, PT ;  /* 0x000000ff0a00720b */ /* 0x040fe20003f6e000 */
[----:B--2---:R-:W-:Y:S01]  /*0ff0*/  FADD R14, R10, -R21 ;  /* 0x800000150a0e7221 */ /* 0x004fe20000000000 */
[----:B------:R-:W-:-:S03]  /*1000*/  FSETP.GT.AND P1, PT, R21, RZ, PT ;  /* 0x000000ff1500720b */ /* 0x000fc60003f24000 */
[----:B------:R-:W-:Y:S01]  /*1010*/  FADD R14, R14, R19 ;  /* 0x000000130e0e7221 */ /* 0x000fe20000000000 */
[----:B------:R-:W-:Y:S02]  /*1020*/  SEL R16, RZ, 0x83000000, P1 ;  /* 0x83000000ff107807 */ /* 0x000fe40000800000 */
[----:B------:R-:W-:Y:S01]  /*1030*/  FSETP.NEU.AND P1, PT, |R8|, +INF , PT ;  /* 0x7f8000000800780b */ /* 0x000fe20003f2d200 */
[C---:B------:R-:W-:Y:S02]  /*1040*/  FFMA R19, R14.reuse, R17, 0.0013391353422775864601 ;  /* 0x3aaf85ed0e137423 */ /* 0x040fe40000000011 */
[----:B------:R2:W3:Y:S02]  /*1050*/  F2I.NTZ R17, R10 ;  /* 0x0000000a00117305 */ /* 0x0004e40000203100 */
[----:B------:R-:W-:-:S04]  /*1060*/  FFMA R19, R14, R19, 0.0096188392490148544312 ;  /* 0x3c1d98560e137423 */ /* 0x000fc80000000013 */
[----:B------:R-:W-:Y:S01]  /*1070*/  FFMA R19, R14, R19, 0.055503588169813156128 ;  /* 0x3d6357bb0e137423 */ /* 0x000fe20000000013 */
[----:B--2---:R-:W-:-:S03]  /*1080*/  FSEL R10, RZ, +INF , !P3 ;  /* 0x7f800000ff0a7808 */ /* 0x004fc60005800000 */
[----:B------:R-:W-:-:S04]  /*1090*/  FFMA R19, R14, R19, 0.24022644758224487305 ;  /* 0x3e75fdec0e137423 */ /* 0x000fc80000000013 */
        /* <DEDUP_REMOVED lines=10> */
.L_x_10:
[----:B------:R-:W-:-:S07]  /*1140*/  FADD R10, R8, 2 ;  /* 0x40000000080a7421 */ /* 0x000fce0000000000 */
.L_x_9:
[----:B------:R-:W-:Y:S05]  /*1150*/  BSYNC.RECONVERGENT B0 ;  /* 0x0000000000007941 */ /* 0x000fea0003800200 */
.L_x_8:
[----:B-1----:R-:W-:-:S05]  /*1160*/  FADD R11, R10, R11 ;  /* 0x0000000b0a0b7221 */ /* 0x002fca0000000000 */
        /* <DEDUP_REMOVED lines=14> */
[----:B------:R-:W-:Y:S02]  /*1250*/  FSEL R13, R13, |R8|, !P1 ;  /* 0x400000080d0d7208 */ /* 0x000fe40004800000 */
[----:B------:R-:W-:Y:S02]  /*1260*/  FSEL R17, RZ, -24, P1 ;  /* 0xc1c00000ff117808 */ /* 0x000fe40000800000 */
[----:B------:R-:W-:-:S04]  /*1270*/  IADD3 R10, PT, PT, R13, -0x3f3504f3, RZ ;  /* 0xc0cafb0d0d0a7810 */ /* 0x000fc80007ffe0ff */
        /* <DEDUP_REMOVED lines=18> */
[----:B------:R-:W-:Y:S01]  /*13a0*/  MOV R19, 0x391fcb8e ;  /* 0x391fcb8e00137802 */ /* 0x000fe20000000f00 */
        /* <DEDUP_REMOVED lines=38> */
.L_x_13:
[----:B------:R-:W-:-:S07]  /*1610*/  FADD R10, R8, 2 ;  /* 0x40000000080a7421 */ /* 0x000fce0000000000 */
.L_x_12:
[----:B------:R-:W-:Y:S05]  /*1620*/  BSYNC.RECONVERGENT B0 ;  /* 0x0000000000007941 */ /* 0x000fea0003800200 */
.L_x_11:
[----:B------:R-:W-:Y:S01]  /*1630*/  FADD R11, R11, R10 ;  /* 0x0000000a0b0b7221 */ /* 0x000fe20000000000 */
[----:B------:R-:W-:-:S04]  /*1640*/  IADD3 R15, PT, PT, R15, 0x2, RZ ;  /* 0x000000020f0f7810 */ /* 0x000fc80007ffe0ff */
[----:B------:R2:W-:Y:S01]  /*1650*/  STG.E desc[UR8][R2.64], R11 ;  /* 0x0000000b02007986 */ /* 0x0005e2000c101908 */
[----:B------:R-:W-:Y:S05]  /*1660*/  BRA.U UP0, `(.L_x_14) ;  /* 0xfffffff500847547 */ /* 0x000fea000b83ffff */
[----:B------:R-:W-:-:S05]  /*1670*/  UMOV UR5, UR6 ;  /* 0x0000000600057c82 */ /* 0x000fca0008000000 */
.L_x_1:
[----:B------:R-:W3:Y:S02]  /*1680*/  LDCU UR7, c[0x0][0x398] ;  /* 0x00007300ff0777ac */ /* 0x000ee40008000800 */
[----:B---3--:R-:W-:-:S09]  /*1690*/  ULOP3.LUT UP0, URZ, UR7, 0x1, URZ, 0xc0, !UPT ;  /* 0x0000000107ff7892 */ /* 0x008fd2000f80c0ff */
[----:B------:R-:W-:Y:S05]  /*16a0*/  BRA.U !UP0, `(.L_x_15) ;  /* 0x0000000508407547 */ /* 0x000fea000b800000 */
[----:B------:R-:W3:Y:S01]  /*16b0*/  LDC.64 R12, c[0x0][0x380] ;  /* 0x0000e000ff0c7b82 */ /* 0x000ee20000000a00 */
[----:B------:R-:W-:-:S05]  /*16c0*/  IADD3 R9, PT, PT, R9, UR5, RZ ;  /* 0x0000000509097c10 */ /* 0x000fca000fffe0ff */
[----:B---3--:R-:W-:Y:S02]  /*16d0*/  IMAD.WIDE R12, R9, 0x4, R12 ;  /* 0x00000004090c7825 */ /* 0x008fe400078e020c */
[----:B------:R-:W3:Y:S04]  /*16e0*/  LDG.E R9, desc[UR8][R6.64] ;  /* 0x0000000806097981 */ /* 0x000ee8000c1e1900 */
[----:B------:R-:W3:Y:S01]  /*16f0*/  LDG.E R8, desc[UR8][R12.64] ;  /* 0x000000080c087981 */ /* 0x000ee2000c1e1900 */
[----:B------:R-:W-:Y:S01]  /*1700*/  BSSY.RECONVERGENT B0, `(.L_x_16) ;  /* 0x0000048000007945 */ /* 0x000fe20003800200 */
[----:B------:R-:W-:Y:S02]  /*1710*/  HFMA2 R10, -RZ, RZ, 1.875, 0 ;  /* 0x3f800000ff0a7431 */ /* 0x000fe400000001ff */
[----:B---3--:R-:W-:-:S05]  /*1720*/  FADD R8, R8, -R9 ;  /* 0x8000000908087221 */ /* 0x008fca0000000000 */
        /* <DEDUP_REMOVED lines=12> */
[-C--:B------:R-:W-:Y:S02]  /*17f0*/  IADD3 R9, PT, PT, R9, -R10.reuse, RZ ;  /* 0x8000000a09097210 */ /* 0x080fe40007ffe0ff */
[----:B------:R-:W-:-:S03]  /*1800*/  I2FP.F32.S32 R10, R10 ;  /* 0x0000000a000a7245 */ /* 0x000fc60000201400 */
[C---:B------:R-:W-:Y:S01]  /*1810*/  FADD R15, R9.reuse, 1 ;  /* 0x3f800000090f7421 */ /* 0x040fe20000000000 */
[----:B------:R-:W-:-:S04]  /*1820*/  FADD R14, R9, -1 ;  /* 0xbf800000090e7421 */ /* 0x000fc80000000000 */
[----:B------:R-:W-:Y:S01]  /*1830*/  FADD R12, R14, R14 ;  /* 0x0000000e0e0c7221 */ /* 0x000fe20000000000 */
[----:B------:R-:W3:Y:S03]  /*1840*/  MUFU.RCP R15, R15 ;  /* 0x0000000f000f7308 */ /* 0x000ee60000001000 */
[----:B---3--:R-:W-:Y:S01]  /*1850*/  FMUL R9, R15, R12 ;  /* 0x0000000c0f097220 */ /* 0x008fe20000400000 */
[----:B------:R-:W-:-:S03]  /*1860*/  FFMA R12, R10, 1.1920928955078125e-07, R13 ;  /* 0x340000000a0c7823 */ /* 0x000fc6000000000d */
        /* <DEDUP_REMOVED lines=15> */
[----:B------:R-:W-:Y:S01]  /*1960*/  FFMA R13, R14, R13, R15 ;  /* 0x0000000d0e0d7223 */ /* 0x000fe2000000000f */
[----:B------:R-:W-:-:S03]  /*1970*/  HFMA2 R14, -RZ, RZ, 0.64013671875, -15.109375 ;  /* 0x391fcb8eff0e7431 */ /* 0x000fc600000001ff */
[----:B------:R-:W-:-:S04]  /*1980*/  FFMA R13, R9, R16, R13 ;  /* 0x00000010090d7223 */ /* 0x000fc8000000000d */
[----:B------:R-:W-:-:S04]  /*1990*/  FADD R9, R10, R13 ;  /* 0x0000000d0a097221 */ /* 0x000fc80000000000 */
[----:B------:R-:W-:Y:S01]  /*19a0*/  FMUL R12, R9, 2 ;  /* 0x40000000090c7820 */ /* 0x000fe20000400000 */
[----:B------:R-:W-:-:S03]  /*19b0*/  FADD R10, -R10, R9 ;  /* 0x000000090a0a7221 */ /* 0x000fc60000000100 */
[----:B------:R-:W3:Y:S01]  /*19c0*/  FRND R15, R12 ;  /* 0x0000000c000f7307 */ /* 0x000ee20000201000 */
[----:B------:R-:W-:Y:S01]  /*19d0*/  FADD R10, R13, -R10 ;  /* 0x8000000a0d0a7221 */ /* 0x000fe20000000000 */
[----:B------:R-:W-:Y:S01]  /*19e0*/  FFMA R9, R9, 2, -R12 ;  /* 0x4000000009097823 */ /* 0x000fe2000000080c */
[C---:B------:R-:W-:Y:S02]  /*19f0*/  FSETP.GT.AND P2, PT, |R12|.reuse, 152, PT ;  /* 0x431800000c00780b */ /* 0x040fe40003f44200 */
[----:B------:R-:W-:Y:S01]  /*1a00*/  FSETP.GEU.AND P3, PT, R12, RZ, PT ;  /* 0x000000ff0c00720b */ /* 0x000fe20003f6e000 */
[----:B------:R-:W-:Y:S02]  /*1a10*/  FFMA R10, R10, 2, R9 ;  /* 0x400000000a0a7823 */ /* 0x000fe40000000009 */
[----:B------:R-:W4:Y:S01]  /*1a20*/  F2I.NTZ R13, R12 ;  /* 0x0000000c000d7305 */ /* 0x000f220000203100 */
[----:B---3--:R-:W-:Y:S01]  /*1a30*/  FADD R9, R12, -R15 ;  /* 0x8000000f0c097221 */ /* 0x008fe20000000000 */
[----:B------:R-:W-:-:S03]  /*1a40*/  FSETP.GT.AND P1, PT, R15, RZ, PT ;  /* 0x000000ff0f00720b */ /* 0x000fc60003f24000 */
[----:B------:R-:W-:-:S04]  /*1a50*/  FADD R9, R9, R10 ;  /* 0x0000000a09097221 */ /* 0x000fc80000000000 */
[----:B------:R-:W-:-:S04]  /*1a60*/  FFMA R10, R9, R14, 0.0013391353422775864601 ;  /* 0x3aaf85ed090a7423 */ /* 0x000fc8000000000e */
[----:B------:R-:W-:-:S04]  /*1a70*/  FFMA R10, R9, R10, 0.0096188392490148544312 ;  /* 0x3c1d9856090a7423 */ /* 0x000fc8000000000a */
[----:B------:R-:W-:-:S04]  /*1a80*/  FFMA R10, R9, R10, 0.055503588169813156128 ;  /* 0x3d6357bb090a7423 */ /* 0x000fc8000000000a */
[C---:B------:R-:W-:Y:S01]  /*1a90*/  FFMA R14, R9.reuse, R10, 0.24022644758224487305 ;  /* 0x3e75fdec090e7423 */ /* 0x040fe2000000000a */
[----:B------:R-:W-:Y:S02]  /*1aa0*/  SEL R10, RZ, 0x83000000, P1 ;  /* 0x83000000ff0a7807 */ /* 0x000fe40000800000 */
[----:B------:R-:W-:Y:S01]  /*1ab0*/  FSETP.NEU.AND P1, PT, |R8|, +INF , PT ;  /* 0x7f8000000800780b */ /* 0x000fe20003f2d200 */
[----:B------:R-:W-:Y:S01]  /*1ac0*/  FFMA R16, R9, R14, 0.69314718246459960938 ;  /* 0x3f31721809107423 */ /* 0x000fe2000000000e */
[----:B------:R-:W-:Y:S02]  /*1ad0*/  IADD3 R14, PT, PT, R10, 0x7f000000, RZ ;  /* 0x7f0000000a0e7810 */ /* 0x000fe40007ffe0ff */
[----:B----4-:R-:W-:Y:S01]  /*1ae0*/  LEA R13, R13, -R10, 0x17 ;  /* 0x8000000a0d0d7211 */ /* 0x010fe200078eb8ff */
[----:B------:R-:W-:Y:S01]  /*1af0*/  FFMA R9, R9, R16, 1 ;  /* 0x3f80000009097423 */ /* 0x000fe20000000010 */
[----:B------:R-:W-:-:S03]  /*1b00*/  FSEL R10, RZ, +INF , !P3 ;  /* 0x7f800000ff0a7808 */ /* 0x000fc60005800000 */
[----:B------:R-:W-:-:S04]  /*1b10*/  FMUL R14, R14, R9 ;  /* 0x000000090e0e7220 */ /* 0x000fc80000400000 */
[----:B------:R-:W-:Y:S01]  /*1b20*/  @!P2 FMUL R10, R13, R14 ;  /* 0x0000000e0d0aa220 */ /* 0x000fe20000400000 */
[----:B------:R-:W-:Y:S06]  /*1b30*/  @P1 BRA P4, `(.L_x_17) ;  /* 0x0000000000101947 */ /* 0x000fec0002000000 */
[----:B------:R-:W-:-:S05]  /*1b40*/  FADD R8, R8, R8 ;  /* 0x0000000808087221 */ /* 0x000fca0000000000 */
[----:B------:R-:W-:Y:S01]  /*1b50*/  LOP3.LUT R10, R8, 0x7fffffff, RZ, 0xc0, !PT ;  /* 0x7fffffff080a7812 */ /* 0x000fe200078ec0ff */
[----:B------:R-:W-:Y:S06]  /*1b60*/  BRA `(.L_x_17) ;  /* 0x0000000000047947 */ /* 0x000fec0003800000 */
.L_x_18:
[----:B------:R-:W-:-:S07]  /*1b70*/  FADD R10, R8, 2 ;  /* 0x40000000080a7421 */ /* 0x000fce0000000000 */
.L_x_17:
[----:B------:R-:W-:Y:S05]  /*1b80*/  BSYNC.RECONVERGENT B0 ;  /* 0x0000000000007941 */ /* 0x000fea0003800200 */
.L_x_16:
[----:B-12---:R-:W-:-:S05]  /*1b90*/  FADD R11, R11, R10 ;  /* 0x0000000a0b0b7221 */ /* 0x006fca0000000000 */
[----:B------:R3:W-:Y:S02]  /*1ba0*/  STG.E desc[UR8][R2.64], R11 ;  /* 0x0000000b02007986 */ /* 0x0007e4000c101908 */
.L_x_15:
[----:B------:R-:W-:Y:S05]  /*1bb0*/  @P0 BRA `(.L_x_19) ;  /* 0xffffffe4008c0947 */ /* 0x000fea000383ffff */
.L_x_0:
[----:B------:R-:W4:Y:S02]  /*1bc0*/  LDCU UR4, c[0x0][0x390] ;  /* 0x00007200ff0477ac */ /* 0x000f240008000800 */
[----:B----4-:R-:W-:-:S06]  /*1bd0*/  UIMAD UR4, UR4, UR7, -0x1 ;  /* 0xffffffff040474a4 */ /* 0x010fcc000f8e0207 */
[----:B------:R-:W-:-:S04]  /*1be0*/  I2FP.F32.S32 R0, UR4 ;  /* 0x0000000400007c45 */ /* 0x000fc80008201400 */
[----:B------:R-:W-:-:S04]  /*1bf0*/  IADD3 R4, PT, PT, R0, 0x1800000, RZ ;  /* 0x0180000000047810 */ /* 0x000fc80007ffe0ff */
[----:B------:R-:W-:-:S04]  /*1c00*/  LOP3.LUT R4, R4, 0x7f800000, RZ, 0xc0, !PT ;  /* 0x7f80000004047812 */ /* 0x000fc800078ec0ff */
[----:B------:R-:W-:-:S13]  /*1c10*/  ISETP.GT.U32.AND P0, PT, R4, 0x1ffffff, PT ;  /* 0x01ffffff0400780c */ /* 0x000fda0003f04070 */
[----:B------:R-:W-:Y:S05]  /*1c20*/  @P0 BRA `(.L_x_20) ;  /* 0x0000000000100947 */ /* 0x000fea0003800000 */
[----:B------:R-:W-:-:S07]  /*1c30*/  MOV R4, 0x1c50 ;  /* 0x00001c5000047802 */ /* 0x000fce0000000f00 */
[----:B0123--:R-:W-:Y:S05]  /*1c40*/  CALL.REL.NOINC `($__internal_0_$__cuda_sm20_rcp_rn_f32_slowpath) ;  /* 0x0000000000247944 */ /* 0x00ffea0003c00000 */
[----:B------:R-:W-:Y:S01]  /*1c50*/  MOV R4, R0 ;  /* 0x0000000000047202 */ /* 0x000fe20000000f00 */
[----:B------:R-:W-:Y:S06]  /*1c60*/  BRA `(.L_x_21) ;  /* 0x0000000000107947 */ /* 0x000fec0003800000 */
.L_x_20:
[----:B------:R-:W4:Y:S02]  /*1c70*/  MUFU.RCP R5, R0 ;  /* 0x0000000000057308 */ /* 0x000f240000001000 */
[----:B----4-:R-:W-:-:S04]  /*1c80*/  FFMA R4, R0, R5, -1 ;  /* 0xbf80000000047423 */ /* 0x010fc80000000005 */
[----:B------:R-:W-:-:S04]  /*1c90*/  FADD.FTZ R4, -R4, -RZ ;  /* 0x800000ff04047221 */ /* 0x000fc80000010100 */
[----:B------:R-:W-:-:S07]  /*1ca0*/  FFMA R4, R5, R4, R5 ;  /* 0x0000000405047223 */ /* 0x000fce0000000005 */
.L_x_21:
[----:B-123--:R-:W-:-:S05]  /*1cb0*/  FMUL R11, R4, R11 ;  /* 0x0000000b040b7220 */ /* 0x00efca0000400000 */
[----:B------:R-:W-:Y:S01]  /*1cc0*/  STG.E desc[UR8][R2.64], R11 ;  /* 0x0000000b02007986 */ /* 0x000fe2000c101908 */
[----:B------:R-:W-:Y:S05]  /*1cd0*/  EXIT ;  /* 0x000000000000794d */ /* 0x000fea0003800000 */
        .weak           $__internal_0_$__cuda_sm20_rcp_rn_f32_slowpath
        .type           $__internal_0_$__cuda_sm20_rcp_rn_f32_slowpath,@function
        .size           $__internal_0_$__cuda_sm20_rcp_rn_f32_slowpath,(.L_x_26 - $__internal_0_$__cuda_sm20_rcp_rn_f32_slowpath)
$__internal_0_$__cuda_sm20_rcp_rn_f32_slowpath:
[----:B------:R-:W-:-:S04]  /*1ce0*/  SHF.L.U32 R5, R0, 0x1, RZ ;  /* 0x0000000100057819 */ /* 0x000fc800000006ff */
[----:B------:R-:W-:-:S04]  /*1cf0*/  SHF.R.U32.HI R5, RZ, 0x18, R5 ;  /* 0x00000018ff057819 */ /* 0x000fc80000011605 */
[----:B------:R-:W-:-:S13]  /*1d00*/  ISETP.NE.U32.AND P0, PT, R5, RZ, PT ;  /* 0x000000ff0500720c */ /* 0x000fda0003f05070 */
[----:B------:R-:W-:Y:S05]  /*1d10*/  @P0 BRA `(.L_x_22) ;  /* 0x00000000002c0947 */ /* 0x000fea0003800000 */
[----:B------:R-:W-:-:S04]  /*1d20*/  SHF.L.U32 R5, R0, 0x1, RZ ;  /* 0x0000000100057819 */ /* 0x000fc800000006ff */
[----:B------:R-:W-:-:S13]  /*1d30*/  ISETP.NE.AND P0, PT, R5, RZ, PT ;  /* 0x000000ff0500720c */ /* 0x000fda0003f05270 */
[----:B------:R2:W3:Y:S01]  /*1d40*/  @!P0 MUFU.RCP R5, R0 ;  /* 0x0000000000058308 */ /* 0x0004e20000001000 */
[----:B------:R-:W-:Y:S05]  /*1d50*/  @!P0 BRA `(.L_x_23) ;  /* 0x0000000000a48947 */ /* 0x000fea0003800000 */
[----:B------:R-:W-:-:S04]  /*1d60*/  FFMA R6, R0, 1.84467440737095516160e+19, RZ ;  /* 0x5f80000000067823 */ /* 0x000fc800000000ff */
[----:B---3--:R-:W2:Y:S02]  /*1d70*/  MUFU.RCP R5, R6 ;  /* 0x0000000600057308 */ /* 0x008ea40000001000 */
[----:B--2---:R-:W-:-:S04]  /*1d80*/  FFMA R0, R6, R5, -1 ;  /* 0xbf80000006007423 */ /* 0x004fc80000000005 */
[----:B------:R-:W-:-:S04]  /*1d90*/  FADD.FTZ R0, -R0, -RZ ;  /* 0x800000ff00007221 */ /* 0x000fc80000010100 */
[----:B------:R-:W-:-:S04]  /*1da0*/  FFMA R0, R5, R0, R5 ;  /* 0x0000000005007223 */ /* 0x000fc80000000005 */
[----:B------:R-:W-:Y:S01]  /*1db0*/  FFMA R5, R0, 1.84467440737095516160e+19, RZ ;  /* 0x5f80000000057823 */ /* 0x000fe200000000ff */
[----:B------:R-:W-:Y:S06]  /*1dc0*/  BRA `(.L_x_23) ;  /* 0x0000000000887947 */ /* 0x000fec0003800000 */
.L_x_22:
[----:B------:R-:W-:-:S04]  /*1dd0*/  IADD3 R6, PT, PT, R5, -0xfd, RZ ;  /* 0xffffff0305067810 */ /* 0x000fc80007ffe0ff */
[----:B------:R-:W-:-:S13]  /*1de0*/  ISETP.GT.U32.AND P0, PT, R6, 0x1, PT ;  /* 0x000000010600780c */ /* 0x000fda0003f04070 */
[----:B------:R-:W-:Y:S05]  /*1df0*/  @P0 BRA `(.L_x_24) ;  /* 0x0000000000780947 */ /* 0x000fea0003800000 */
[----:B------:R-:W-:Y:S01]  /*1e00*/  LOP3.LUT R7, R0, 0x7fffff, RZ, 0xc0, !PT ;  /* 0x007fffff00077812 */ /* 0x000fe200078ec0ff */
[----:B------:R-:W-:-:S03]  /*1e10*/  HFMA2 R13, -RZ, RZ, 0, 1.78813934326171875e-07 ;  /* 0x00000003ff0d7431 */ /* 0x000fc600000001ff */
[----:B------:R-:W-:-:S04]  /*1e20*/  LOP3.LUT R7, R7, 0x3f800000, RZ, 0xfc, !PT ;  /* 0x3f80000007077812 */ /* 0x000fc800078efcff */
[----:B------:R-:W0:Y:S01]  /*1e30*/  MUFU.RCP R8, R7 ;  /* 0x0000000700087308 */ /* 0x000e220000001000 */
[----:B------:R-:W-:Y:S01]  /*1e40*/  SHF.L.U32 R12, R13, R6, RZ ;  /* 0x000000060d0c7219 */ /* 0x000fe200000006ff */
[----:B0-----:R-:W-:-:S04]  /*1e50*/  FFMA R9, R7, R8, -1 ;  /* 0xbf80000007097423 */ /* 0x001fc80000000008 */
[----:B------:R-:W-:-:S04]  /*1e60*/  FADD.FTZ R9, -R9, -RZ ;  /* 0x800000ff09097221 */ /* 0x000fc80000010100 */
[CCC-:B------:R-:W-:Y:S01]  /*1e70*/  FFMA.RM R10, R8.reuse, R9.reuse, R8.reuse ;  /* 0x00000009080a7223 */ /* 0x1c0fe20000004008 */
[----:B------:R-:W-:-:S04]  /*1e80*/  FFMA.RP R9, R8, R9, R8 ;  /* 0x0000000908097223 */ /* 0x000fc80000008008 */
[C---:B------:R-:W-:Y:S02]  /*1e90*/  LOP3.LUT R8, R10.reuse, 0x7fffff, RZ, 0xc0, !PT ;  /* 0x007fffff0a087812 */ /* 0x040fe400078ec0ff */
[----:B------:R-:W-:Y:S02]  /*1ea0*/  FSETP.NEU.FTZ.AND P0, PT, R10, R9, PT ;  /* 0x000000090a00720b */ /* 0x000fe40003f1d000 */
[----:B------:R-:W-:Y:S02]  /*1eb0*/  LOP3.LUT R9, R8, 0x800000, RZ, 0xfc, !PT ;  /* 0x0080000008097812 */ /* 0x000fe400078efcff */
[----:B------:R-:W-:Y:S02]  /*1ec0*/  SEL R8, RZ, 0xffffffff, !P0 ;  /* 0xffffffffff087807 */ /* 0x000fe40004000000 */
[----:B------:R-:W-:Y:S02]  /*1ed0*/  LOP3.LUT R7, R12, R9, RZ, 0xc0, !PT ;  /* 0x000000090c077212 */ /* 0x000fe400078ec0ff */
[----:B------:R-:W-:-:S02]  /*1ee0*/  IADD3 R8, PT, PT, -R8, RZ, RZ ;  /* 0x000000ff08087210 */ /* 0x000fc40007ffe1ff */
[-C--:B------:R-:W-:Y:S02]  /*1ef0*/  SHF.R.U32.HI R7, RZ, R6.reuse, R7 ;  /* 0x00000006ff077219 */ /* 0x080fe40000011607 */
[----:B------:R-:W-:Y:S02]  /*1f00*/  LOP3.LUT P1, RZ, R8, R6, R9, 0xf8, !PT ;  /* 0x0000000608ff7212 */ /* 0x000fe4000782f809 */
[C---:B------:R-:W-:Y:S02]  /*1f10*/  LOP3.LUT P0, RZ, R7.reuse, 0x1, RZ, 0xc0, !PT ;  /* 0x0000000107ff7812 */ /* 0x040fe4000780c0ff */
[----:B------:R-:W-:-:S04]  /*1f20*/  LOP3.LUT P2, RZ, R7, 0x2, RZ, 0xc0, !PT ;  /* 0x0000000207ff7812 */ /* 0x000fc8000784c0ff */
[----:B------:R-:W-:Y:S02]  /*1f30*/  PLOP3.LUT P0, PT, P0, P1, P2, 0xe0, 0x0 ;  /* 0x000000000000781c */ /* 0x000fe40000703c20 */
[----:B------:R-:W-:Y:S02]  /*1f40*/  LOP3.LUT P1, RZ, R0, 0x7fffff, RZ, 0xc0, !PT ;  /* 0x007fffff00ff7812 */ /* 0x000fe4000782c0ff */
[----:B------:R-:W-:-:S04]  /*1f50*/  SEL R6, RZ, 0x1, !P0 ;  /* 0x00000001ff067807 */ /* 0x000fc80004000000 */
[----:B------:R-:W-:-:S04]  /*1f60*/  IADD3 R6, PT, PT, -R6, RZ, RZ ;  /* 0x000000ff06067210 */ /* 0x000fc80007ffe1ff */
[----:B------:R-:W-:Y:S02]  /*1f70*/  ISETP.GE.AND P0, PT, R6, RZ, PT ;  /* 0x000000ff0600720c */ /* 0x000fe40003f06270 */
[----:B------:R-:W-:-:S04]  /*1f80*/  IADD3 R6, PT, PT, R5, -0xfc, RZ ;  /* 0xffffff0405067810 */ /* 0x000fc80007ffe0ff */
[----:B------:R-:W-:-:S07]  /*1f90*/  SHF.R.U32.HI R5, RZ, R6, R9 ;  /* 0x00000006ff057219 */ /* 0x000fce0000011609 */
[----:B------:R-:W-:-:S04]  /*1fa0*/  @!P0 IADD3 R5, PT, PT, R5, 0x1, RZ ;  /* 0x0000000105058810 */ /* 0x000fc80007ffe0ff */
[----:B------:R-:W-:-:S04]  /*1fb0*/  @!P1 SHF.L.U32 R5, R5, 0x1, RZ ;  /* 0x0000000105059819 */ /* 0x000fc800000006ff */
[----:B------:R-:W-:Y:S01]  /*1fc0*/  LOP3.LUT R5, R5, 0x80000000, R0, 0xf8, !PT ;  /* 0x8000000005057812 */ /* 0x000fe200078ef800 */
[----:B------:R-:W-:Y:S06]  /*1fd0*/  BRA `(.L_x_23) ;  /* 0x0000000000047947 */ /* 0x000fec0003800000 */
.L_x_24:
[----:B------:R0:W1:Y:S02]  /*1fe0*/  MUFU.RCP R5, R0 ;  /* 0x0000000000057308 */ /* 0x0000640000001000 */
.L_x_23:
[----:B0123--:R-:W-:Y:S02]  /*1ff0*/  MOV R0, R5 ;  /* 0x0000000500007202 */ /* 0x00ffe40000000f00 */
[----:B------:R-:W-:-:S04]  /*2000*/  MOV R5, 0x0 ;  /* 0x0000000000057802 */ /* 0x000fc80000000f00 */
[----:B------:R-:W-:Y:S05]  /*2010*/  RET.REL.NODEC R4 `(_Z15variance_kernelPfS_iiiS_) ;  /* 0xffffffdc04f87950 */ /* 0x000fea0003c3ffff */
.L_x_25:
[----:B------:R-:W-:-:S00]  /*2020*/  BRA `(.L_x_25) ;  /* 0xfffffffc00fc7947 */ /* 0x000fc0000383ffff */
[----:B------:R-:W-:-:S00]  /*2030*/  NOP ;  /* 0x0000000000007918 */ /* 0x000fc00000000000 */
        /* <DEDUP_REMOVED lines=12> */
.L_x_26:


//--------------------- .nv.shared.reserved.0     --------------------------
	.section	.nv.shared.reserved.0,"aw",@nobits
	.weak		__nv_reservedSMEM_offset_0_alias
	.size		__nv_reservedSMEM_offset_0_alias, 0, 64
	.other		__nv_reservedSMEM_offset_0_alias,@"STO_CUDA_RESERVED_SHARED STV_DEFAULT"
__nv_reservedSMEM_offset_0_alias:
	.zero		0
	.zero		64


//--------------------- .nv.constant0._Z15variance_kernelPfS_iiiS_ --------------------------
	.section	.nv.constant0._Z15variance_kernelPfS_iiiS_,"a",@progbits
	.sectionflags	@""
	.align	4
.nv.constant0._Z15variance_kernelPfS_iiiS_:
	.zero		936


//--------------------- SYMBOLS --------------------------

	.type		.nv.reservedSmem.offset0,@object
	.size		.nv.reservedSmem.offset0,0x4
